	.headerflags	@"EF_CUDA_TEXMODE_UNIFIED EF_CUDA_64BIT_ADDRESS EF_CUDA_ACCELERATORS EF_CUDA_SM90 EF_CUDA_VIRTUAL_SM(EF_CUDA_SM90)"
	.elftype	@"ET_EXEC"


//--------------------- .nv.info                  --------------------------
	.section	.nv.info,"",@"SHT_CUDA_INFO"
	.align	4


	//----- nvinfo : EIATTR_REGCOUNT
	.align		4
        /*0000*/ 	.byte	0x04, 0x2f
        /*0002*/ 	.short	(.L_3 - .L_2)
	.align		4
.L_2:
        /*0004*/ 	.word	index@(triton_poi_fused__native_batch_norm_legit_no_training_add_4)
        /*0008*/ 	.word	0x00000016


	//----- nvinfo : EIATTR_MIN_STACK_SIZE
	.align		4
.L_3:
        /*000c*/ 	.byte	0x04, 0x12
        /*000e*/ 	.short	(.L_5 - .L_4)
	.align		4
.L_4:
        /*0010*/ 	.word	index@(triton_poi_fused__native_batch_norm_legit_no_training_add_4)
        /*0014*/ 	.word	0x00000000


	//----- nvinfo : EIATTR_FRAME_SIZE
	.align		4
.L_5:
        /*0018*/ 	.byte	0x04, 0x11
        /*001a*/ 	.short	(.L_7 - .L_6)
	.align		4
.L_6:
        /*001c*/ 	.word	index@(triton_poi_fused__native_batch_norm_legit_no_training_add_4)
        /*0020*/ 	.word	0x00000000


	//----- nvinfo : EIATTR_MIN_STACK_SIZE
	.align		4
.L_7:
        /*0024*/ 	.byte	0x04, 0x12
        /*0026*/ 	.short	(.L_9 - .L_8)
	.align		4
.L_8:
        /*0028*/ 	.word	index@(triton_poi_fused__native_batch_norm_legit_no_training_add_4)
        /*002c*/ 	.word	0x00000000
.L_9:


//--------------------- .nv.info.triton_poi_fused__native_batch_norm_legit_no_training_add_4 --------------------------
	.section	.nv.info.triton_poi_fused__native_batch_norm_legit_no_training_add_4,"",@"SHT_CUDA_INFO"
	.sectionflags	@""
	.align	4


	//----- nvinfo : EIATTR_CUDA_API_VERSION
	.align		4
        /*0000*/ 	.byte	0x04, 0x37
        /*0002*/ 	.short	(.L_11 - .L_10)
.L_10:
        /*0004*/ 	.word	0x0000007c


	//----- nvinfo : EIATTR_KPARAM_INFO
	.align		4
.L_11:
        /*0008*/ 	.byte	0x04, 0x17
        /*000a*/ 	.short	(.L_13 - .L_12)
.L_12:
        /*000c*/ 	.word	0x00000000
        /*0010*/ 	.short	0x0007
        /*0012*/ 	.short	0x0038
        /*0014*/ 	.byte	0x00, 0xf0, 0x11, 0x00


	//----- nvinfo : EIATTR_KPARAM_INFO
	.align		4
.L_13:
        /*0018*/ 	.byte	0x04, 0x17
        /*001a*/ 	.short	(.L_15 - .L_14)
.L_14:
        /*001c*/ 	.word	0x00000000
        /*0020*/ 	.short	0x0006
        /*0022*/ 	.short	0x0030
        /*0024*/ 	.byte	0x00, 0xf4, 0x21, 0x00


	//----- nvinfo : EIATTR_KPARAM_INFO
	.align		4
.L_15:
        /*0028*/ 	.byte	0x04, 0x17
        /*002a*/ 	.short	(.L_17 - .L_16)
.L_16:
        /*002c*/ 	.word	0x00000000
        /*0030*/ 	.short	0x0005
        /*0032*/ 	.short	0x0028
        /*0034*/ 	.byte	0x00, 0xf4, 0x21, 0x00


	//----- nvinfo : EIATTR_KPARAM_INFO
	.align		4
.L_17:
        /*0038*/ 	.byte	0x04, 0x17
        /*003a*/ 	.short	(.L_19 - .L_18)
.L_18:
        /*003c*/ 	.word	0x00000000
        /*0040*/ 	.short	0x0004
        /*0042*/ 	.short	0x0020
        /*0044*/ 	.byte	0x00, 0xf4, 0x21, 0x00


	//----- nvinfo : EIATTR_KPARAM_INFO
	.align		4
.L_19:
        /*0048*/ 	.byte	0x04, 0x17
        /*004a*/ 	.short	(.L_21 - .L_20)
.L_20:
        /*004c*/ 	.word	0x00000000
        /*0050*/ 	.short	0x0003
        /*0052*/ 	.short	0x0018
        /*0054*/ 	.byte	0x00, 0xf4, 0x21, 0x00


	//----- nvinfo : EIATTR_KPARAM_INFO
	.align		4
.L_21:
        /*0058*/ 	.byte	0x04, 0x17
        /*005a*/ 	.short	(.L_23 - .L_22)
.L_22:
        /*005c*/ 	.word	0x00000000
        /*0060*/ 	.short	0x0002
        /*0062*/ 	.short	0x0010
        /*0064*/ 	.byte	0x00, 0xf4, 0x21, 0x00


	//----- nvinfo : EIATTR_KPARAM_INFO
	.align		4
.L_23:
        /*0068*/ 	.byte	0x04, 0x17
        /*006a*/ 	.short	(.L_25 - .L_24)
.L_24:
        /*006c*/ 	.word	0x00000000
        /*0070*/ 	.short	0x0001
        /*0072*/ 	.short	0x0008
        /*0074*/ 	.byte	0x00, 0xf4, 0x21, 0x00


	//----- nvinfo : EIATTR_KPARAM_INFO
	.align		4
.L_25:
        /*0078*/ 	.byte	0x04, 0x17
        /*007a*/ 	.short	(.L_27 - .L_26)
.L_26:
        /*007c*/ 	.word	0x00000000
        /*0080*/ 	.short	0x0000
        /*0082*/ 	.short	0x0000
        /*0084*/ 	.byte	0x00, 0xf4, 0x21, 0x00


	//----- nvinfo : EIATTR_SPARSE_MMA_MASK
	.align		4
.L_27:
        /*0088*/ 	.byte	0x03, 0x50
        /*008a*/ 	.short	0x0000


	//----- nvinfo : EIATTR_MAXREG_COUNT
	.align		4
        /*008c*/ 	.byte	0x03, 0x1b
        /*008e*/ 	.short	0x00ff


	//----- nvinfo : EIATTR_EXIT_INSTR_OFFSETS
	.align		4
        /*0090*/ 	.byte	0x04, 0x1c
        /*0092*/ 	.short	(.L_29 - .L_28)


	//   ....[0]....
.L_28:
        /*0094*/ 	.word	0x00000350


	//   ....[1]....
        /*0098*/ 	.word	0x00000370


	//----- nvinfo : EIATTR_REQNTID
	.align		4
.L_29:
        /*009c*/ 	.byte	0x04, 0x10
        /*009e*/ 	.short	(.L_31 - .L_30)
.L_30:
        /*00a0*/ 	.word	0x00000080
        /*00a4*/ 	.word	0x00000001
        /*00a8*/ 	.word	0x00000001


	//----- nvinfo : EIATTR_CBANK_PARAM_SIZE
	.align		4
.L_31:
        /*00ac*/ 	.byte	0x03, 0x19
        /*00ae*/ 	.short	0x003c


	//----- nvinfo : EIATTR_PARAM_CBANK
	.align		4
        /*00b0*/ 	.byte	0x04, 0x0a
        /*00b2*/ 	.short	(.L_33 - .L_32)
	.align		4
.L_32:
        /*00b4*/ 	.word	index@(.nv.constant0.triton_poi_fused__native_batch_norm_legit_no_training_add_4)
        /*00b8*/ 	.short	0x0210
        /*00ba*/ 	.short	0x003c


	//----- nvinfo : EIATTR_SW_WAR
	.align		4
.L_33:
        /*00bc*/ 	.byte	0x04, 0x36
        /*00be*/ 	.short	(.L_35 - .L_34)
.L_34:
        /*00c0*/ 	.word	0x00000008
.L_35:


//--------------------- .nv.callgraph             --------------------------
	.section	.nv.callgraph,"",@"SHT_CUDA_CALLGRAPH"
	.align	4
	.sectionentsize	8
	.align		4
        /*0000*/ 	.word	0x00000000
	.align		4
        /*0004*/ 	.word	0xffffffff
	.align		4
        /*0008*/ 	.word	0x00000000
	.align		4
        /*000c*/ 	.word	0xfffffffe
	.align		4
        /*0010*/ 	.word	0x00000000
	.align		4
        /*0014*/ 	.word	0xfffffffd
	.align		4
        /*0018*/ 	.word	0x00000000
	.align		4
        /*001c*/ 	.word	0xfffffffc


//--------------------- .nv.constant4             --------------------------
	.section	.nv.constant4,"a",@progbits
	.align	8
	.align		8
.nv.constant4:
        /*0000*/ 	.dword	_$_str
	.align		8
        /*0008*/ 	.dword	_$_str_$_2


//--------------------- .text.triton_poi_fused__native_batch_norm_legit_no_training_add_4 --------------------------
	.section	.text.triton_poi_fused__native_batch_norm_legit_no_training_add_4,"ax",@progbits
	.align	128
        .global         triton_poi_fused__native_batch_norm_legit_no_training_add_4
        .type           triton_poi_fused__native_batch_norm_legit_no_training_add_4,@function
        .size           triton_poi_fused__native_batch_norm_legit_no_training_add_4,(.L_x_1 - triton_poi_fused__native_batch_norm_legit_no_training_add_4)
        .other          triton_poi_fused__native_batch_norm_legit_no_training_add_4,@"STO_CUDA_ENTRY STV_DEFAULT"
triton_poi_fused__native_batch_norm_legit_no_training_add_4:
.text.triton_poi_fused__native_batch_norm_legit_no_training_add_4:
[----:B------:R-:W0:Y:S01]  /*0000*/  LDC R1, c[0x0][0x28] ;  /* 0x00000a00ff017b82 */ /* 0x000e220000000800 */
[----:B------:R-:W1:Y:S07]  /*0010*/  S2R R0, SR_TID.X ;  /* 0x0000000000007919 */ /* 0x000e6e0000002100 */
[----:B------:R-:W2:Y:S01]  /*0020*/  LDC.64 R12, c[0x0][0x228] ;  /* 0x00008a00ff0c7b82 */ /* 0x000ea20000000a00 */
[----:B------:R-:W-:Y:S01]  /*0030*/  ULDC.64 UR4, c[0x0][0x208] ;  /* 0x0000820000047ab9 */ /* 0x000fe20000000a00 */
[----:B------:R-:W3:Y:S06]  /*0040*/  S2R R3, SR_CTAID.X ;  /* 0x0000000000037919 */ /* 0x000eec0000002500 */
[----:B------:R-:W4:Y:S08]  /*0050*/  LDC.64 R8, c[0x0][0x218] ;  /* 0x00008600ff087b82 */ /* 0x000f300000000a00 */
[----:B------:R-:W5:Y:S08]  /*0060*/  LDC.64 R10, c[0x0][0x220] ;  /* 0x00008800ff0a7b82 */ /* 0x000f700000000a00 */
[----:B------:R-:W4:Y:S01]  /*0070*/  LDC.64 R14, c[0x0][0x230] ;  /* 0x00008c00ff0e7b82 */ /* 0x000f220000000a00 */
[----:B-1----:R-:W-:-:S07]  /*0080*/  LOP3.LUT R0, R0, 0x7f, RZ, 0xc0, !PT ;  /* 0x0000007f00007812 */ /* 0x002fce00078ec0ff */
[----:B------:R-:W1:Y:S01]  /*0090*/  LDC.64 R16, c[0x0][0x238] ;  /* 0x00008e00ff107b82 */ /* 0x000e620000000a00 */
[----:B---3--:R-:W-:Y:S02]  /*00a0*/  SHF.R.S32.HI R2, RZ, 0x18, R3 ;  /* 0x00000018ff027819 */ /* 0x008fe40000011403 */
[----:B------:R-:W-:Y:S02]  /*00b0*/  LEA R0, R3, R0, 0x7 ;  /* 0x0000000003007211 */ /* 0x000fe400078e38ff */
[----:B------:R-:W-:-:S03]  /*00c0*/  SGXT R3, R2, 0x1 ;  /* 0x000000010203781a */ /* 0x000fc60000000200 */
[----:B------:R-:W3:Y:S01]  /*00d0*/  LDC.64 R4, c[0x0][0x210] ;  /* 0x00008400ff047b82 */ /* 0x000ee20000000a00 */
[----:B------:R-:W-:Y:S02]  /*00e0*/  ISETP.GE.AND P2, PT, R0, 0x80, PT ;  /* 0x000000800000780c */ /* 0x000fe40003f46270 */
[----:B------:R-:W-:-:S04]  /*00f0*/  LEA.HI R3, R3, R0, RZ, 0x2 ;  /* 0x0000000003037211 */ /* 0x000fc800078f10ff */
[----:B------:R-:W-:-:S04]  /*0100*/  SHF.R.S32.HI R3, RZ, 0x2, R3 ;  /* 0x00000002ff037819 */ /* 0x000fc80000011403 */
[----:B------:R-:W-:-:S04]  /*0110*/  LEA.HI R2, R3, R3, RZ, 0x3 ;  /* 0x0000000303027211 */ /* 0x000fc800078f18ff */
[----:B------:R-:W-:-:S04]  /*0120*/  LOP3.LUT R2, R2, 0xfffffff8, RZ, 0xc0, !PT ;  /* 0xfffffff802027812 */ /* 0x000fc800078ec0ff */
[----:B------:R-:W-:Y:S02]  /*0130*/  IADD3 R19, R3, -R2, RZ ;  /* 0x8000000203137210 */ /* 0x000fe40007ffe0ff */
[----:B------:R-:W-:-:S03]  /*0140*/  CS2R R2, SRZ ;  /* 0x0000000000027805 */ /* 0x000fc6000001ff00 */
[----:B--2---:R-:W-:-:S05]  /*0150*/  IMAD.WIDE R12, R19, 0x4, R12 ;  /* 0x00000004130c7825 */ /* 0x004fca00078e020c */
[----:B------:R2:W3:Y:S01]  /*0160*/  @!P2 LDG.E.EL R2, desc[UR4][R12.64] ;  /* 0x000000040c02a981 */ /* 0x0004e2000c2e1900 */
[----:B------:R-:W-:Y:S01]  /*0170*/  CS2R R6, SRZ ;  /* 0x0000000000067805 */ /* 0x000fe2000001ff00 */
[----:B----4-:R-:W-:Y:S01]  /*0180*/  IMAD.WIDE R8, R0, 0x4, R8 ;  /* 0x0000000400087825 */ /* 0x010fe200078e0208 */
[----:B------:R-:W-:-:S03]  /*0190*/  HFMA2.MMA R18, -RZ, RZ, 0, 0 ;  /* 0x00000000ff127435 */ /* 0x000fc600000001ff */
[C---:B-----5:R-:W-:Y:S01]  /*01a0*/  IMAD.WIDE R10, R19.reuse, 0x4, R10 ;  /* 0x00000004130a7825 */ /* 0x060fe200078e020a */
[----:B------:R4:W5:Y:S04]  /*01b0*/  @!P2 LDG.E R6, desc[UR4][R8.64] ;  /* 0x000000040806a981 */ /* 0x000968000c1e1900 */
[----:B------:R3:W5:Y:S01]  /*01c0*/  @!P2 LDG.E.EL R3, desc[UR4][R10.64] ;  /* 0x000000040a03a981 */ /* 0x000762000c2e1900 */
[----:B0-2---:R-:W-:-:S04]  /*01d0*/  IMAD.WIDE R12, R19, 0x4, R14 ;  /* 0x00000004130c7825 */ /* 0x005fc800078e020e */
[----:B-1----:R-:W-:Y:S01]  /*01e0*/  IMAD.WIDE R14, R19, 0x4, R16 ;  /* 0x00000004130e7825 */ /* 0x002fe200078e0210 */
[----:B------:R-:W-:Y:S01]  /*01f0*/  MOV R16, RZ ;  /* 0x000000ff00107202 */ /* 0x000fe20000000f00 */
[----:B------:R-:W2:Y:S01]  /*0200*/  @!P2 LDG.E.EL R7, desc[UR4][R12.64] ;  /* 0x000000040c07a981 */ /* 0x000ea2000c2e1900 */
[----:B----4-:R-:W0:Y:S01]  /*0210*/  LDC.64 R8, c[0x0][0x240] ;  /* 0x00009000ff087b82 */ /* 0x010e220000000a00 */
[----:B---3--:R-:W-:Y:S02]  /*0220*/  IMAD.WIDE R4, R0, 0x4, R4 ;  /* 0x0000000400047825 */ /* 0x008fe400078e0204 */
[----:B------:R-:W2:Y:S04]  /*0230*/  @!P2 LDG.E.EL R18, desc[UR4][R14.64] ;  /* 0x000000040e12a981 */ /* 0x000ea8000c2e1900 */
[----:B------:R-:W3:Y:S01]  /*0240*/  @!P2 LDG.E R16, desc[UR4][R4.64] ;  /* 0x000000040410a981 */ /* 0x000ee2000c1e1900 */
[----:B------:R-:W-:Y:S01]  /*0250*/  HFMA2.MMA R11, -RZ, RZ, 1.625, 0 ;  /* 0x3e800000ff0b7435 */ /* 0x000fe200000001ff */
[----:B------:R-:W-:-:S04]  /*0260*/  FADD R2, R2, 9.9999997473787516356e-06 ;  /* 0x3727c5ac02027421 */ /* 0x000fc80000000000 */
[----:B------:R-:W1:Y:S01]  /*0270*/  MUFU.SQRT R10, R2 ;  /* 0x00000002000a7308 */ /* 0x000e620000002000 */
[----:B-----5:R-:W-:Y:S01]  /*0280*/  FADD R3, -R3, R6 ;  /* 0x0000000603037221 */ /* 0x020fe20000000100 */
[C---:B-1----:R-:W-:Y:S02]  /*0290*/  FSETP.GT.AND P0, PT, R10.reuse, 8.50705917302346158658e+37, PT ;  /* 0x7e8000000a00780b */ /* 0x042fe40003f04000 */
[----:B------:R-:W-:Y:S02]  /*02a0*/  FSETP.GEU.AND P1, PT, R10, 1.175494350822287508e-38, PT ;  /* 0x008000000a00780b */ /* 0x000fe40003f2e000 */
[----:B------:R-:W-:-:S09]  /*02b0*/  FSEL R11, R11, 1, P0 ;  /* 0x3f8000000b0b7808 */ /* 0x000fd20000000000 */
[----:B------:R-:W-:Y:S02]  /*02c0*/  @P0 FMUL R10, R10, 0.25 ;  /* 0x3e8000000a0a0820 */ /* 0x000fe40000400000 */
[----:B------:R-:W-:Y:S02]  /*02d0*/  @!P1 FMUL R11, R11, 16777216 ;  /* 0x4b8000000b0b9820 */ /* 0x000fe40000400000 */
[----:B------:R-:W-:-:S06]  /*02e0*/  @!P1 FMUL R10, R10, 16777216 ;  /* 0x4b8000000a0a9820 */ /* 0x000fcc0000400000 */
[----:B------:R-:W1:Y:S02]  /*02f0*/  MUFU.RCP R10, R10 ;  /* 0x0000000a000a7308 */ /* 0x000e640000001000 */
[----:B-1----:R-:W-:-:S04]  /*0300*/  FMUL R2, R10, R11 ;  /* 0x0000000b0a027220 */ /* 0x002fc80000400000 */
[----:B------:R-:W-:-:S04]  /*0310*/  FMUL R3, R3, R2 ;  /* 0x0000000203037220 */ /* 0x000fc80000400000 */
[----:B--2---:R-:W-:Y:S01]  /*0320*/  FFMA R7, R3, R7, R18 ;  /* 0x0000000703077223 */ /* 0x004fe20000000012 */
[----:B0-----:R-:W-:-:S04]  /*0330*/  IMAD.WIDE R2, R0, 0x4, R8 ;  /* 0x0000000400027825 */ /* 0x001fc800078e0208 */
[----:B---3--:R-:W-:Y:S01]  /*0340*/  FADD R7, R7, R16 ;  /* 0x0000001007077221 */ /* 0x008fe20000000000 */
[----:B------:R-:W-:Y:S06]  /*0350*/  @P2 EXIT ;  /* 0x000000000000294d */ /* 0x000fec0003800000 */
[----:B------:R-:W-:Y:S01]  /*0360*/  STG.E desc[UR4][R2.64], R7 ;  /* 0x0000000702007986 */ /* 0x000fe2000c101904 */
[----:B------:R-:W-:Y:S05]  /*0370*/  EXIT ;  /* 0x000000000000794d */ /* 0x000fea0003800000 */
.L_x_0:
[----:B------:R-:W-:-:S00]  /*0380*/  BRA `(.L_x_0) ;  /* 0xfffffffc00fc7947 */ /* 0x000fc0000383ffff */
[----:B------:R-:W-:-:S00]  /*0390*/  NOP ;  /* 0x0000000000007918 */ /* 0x000fc00000000000 */
        /* <DEDUP_REMOVED lines=14> */
.L_x_1:


//--------------------- .nv.global.init           --------------------------
	.section	.nv.global.init,"aw",@progbits
.nv.global.init:
	.type		_$_str,@object
	.size		_$_str,(_$_str_$_2 - _$_str)
_$_str:
        /*0000*/ 	.byte	0x5f, 0x5f, 0x43, 0x55, 0x44, 0x41, 0x5f, 0x46, 0x54, 0x5a, 0x00
	.type		_$_str_$_2,@object
	.size		_$_str_$_2,(.L_1 - _$_str_$_2)
_$_str_$_2:
        /*000b*/ 	.byte	0x5f, 0x5f, 0x43, 0x55, 0x44, 0x41, 0x5f, 0x50, 0x52, 0x45, 0x43, 0x5f, 0x53, 0x51, 0x52, 0x54
        /*001b*/ 	.byte	0x00
.L_1:


//--------------------- .nv.constant0.triton_poi_fused__native_batch_norm_legit_no_training_add_4 --------------------------
	.section	.nv.constant0.triton_poi_fused__native_batch_norm_legit_no_training_add_4,"a",@progbits
	.sectionflags	@""
	.align	4
.nv.constant0.triton_poi_fused__native_batch_norm_legit_no_training_add_4:
	.zero		588
